	.headerflags	@"EF_CUDA_TEXMODE_UNIFIED EF_CUDA_64BIT_ADDRESS EF_CUDA_ACCELERATORS EF_CUDA_SM90 EF_CUDA_VIRTUAL_SM(EF_CUDA_SM90)"
	.elftype	@"ET_EXEC"


//--------------------- .nv.info                  --------------------------
	.section	.nv.info,"",@"SHT_CUDA_INFO"
	.align	4


	//----- nvinfo : EIATTR_REGCOUNT
	.align		4
        /*0000*/ 	.byte	0x04, 0x2f
        /*0002*/ 	.short	(.L_1 - .L_0)
	.align		4
.L_0:
        /*0004*/ 	.word	index@(triton_poi_fused_clone_view_1)
        /*0008*/ 	.word	0x00000020


	//----- nvinfo : EIATTR_MIN_STACK_SIZE
	.align		4
.L_1:
        /*000c*/ 	.byte	0x04, 0x12
        /*000e*/ 	.short	(.L_3 - .L_2)
	.align		4
.L_2:
        /*0010*/ 	.word	index@(triton_poi_fused_clone_view_1)
        /*0014*/ 	.word	0x00000000


	//----- nvinfo : EIATTR_FRAME_SIZE
	.align		4
.L_3:
        /*0018*/ 	.byte	0x04, 0x11
        /*001a*/ 	.short	(.L_5 - .L_4)
	.align		4
.L_4:
        /*001c*/ 	.word	index@(triton_poi_fused_clone_view_1)
        /*0020*/ 	.word	0x00000000


	//----- nvinfo : EIATTR_MIN_STACK_SIZE
	.align		4
.L_5:
        /*0024*/ 	.byte	0x04, 0x12
        /*0026*/ 	.short	(.L_7 - .L_6)
	.align		4
.L_6:
        /*0028*/ 	.word	index@(triton_poi_fused_clone_view_1)
        /*002c*/ 	.word	0x00000000
.L_7:


//--------------------- .nv.info.triton_poi_fused_clone_view_1 --------------------------
	.section	.nv.info.triton_poi_fused_clone_view_1,"",@"SHT_CUDA_INFO"
	.sectionflags	@""
	.align	4


	//----- nvinfo : EIATTR_CUDA_API_VERSION
	.align		4
        /*0000*/ 	.byte	0x04, 0x37
        /*0002*/ 	.short	(.L_9 - .L_8)
.L_8:
        /*0004*/ 	.word	0x0000007c


	//----- nvinfo : EIATTR_KPARAM_INFO
	.align		4
.L_9:
        /*0008*/ 	.byte	0x04, 0x17
        /*000a*/ 	.short	(.L_11 - .L_10)
.L_10:
        /*000c*/ 	.word	0x00000000
        /*0010*/ 	.short	0x0004
        /*0012*/ 	.short	0x001c
        /*0014*/ 	.byte	0x00, 0xf0, 0x11, 0x00


	//----- nvinfo : EIATTR_KPARAM_INFO
	.align		4
.L_11:
        /*0018*/ 	.byte	0x04, 0x17
        /*001a*/ 	.short	(.L_13 - .L_12)
.L_12:
        /*001c*/ 	.word	0x00000000
        /*0020*/ 	.short	0x0003
        /*0022*/ 	.short	0x0018
        /*0024*/ 	.byte	0x00, 0xf0, 0x11, 0x00


	//----- nvinfo : EIATTR_KPARAM_INFO
	.align		4
.L_13:
        /*0028*/ 	.byte	0x04, 0x17
        /*002a*/ 	.short	(.L_15 - .L_14)
.L_14:
        /*002c*/ 	.word	0x00000000
        /*0030*/ 	.short	0x0002
        /*0032*/ 	.short	0x0010
        /*0034*/ 	.byte	0x00, 0xf4, 0x21, 0x00


	//----- nvinfo : EIATTR_KPARAM_INFO
	.align		4
.L_15:
        /*0038*/ 	.byte	0x04, 0x17
        /*003a*/ 	.short	(.L_17 - .L_16)
.L_16:
        /*003c*/ 	.word	0x00000000
        /*0040*/ 	.short	0x0001
        /*0042*/ 	.short	0x0008
        /*0044*/ 	.byte	0x00, 0xf4, 0x21, 0x00


	//----- nvinfo : EIATTR_KPARAM_INFO
	.align		4
.L_17:
        /*0048*/ 	.byte	0x04, 0x17
        /*004a*/ 	.short	(.L_19 - .L_18)
.L_18:
        /*004c*/ 	.word	0x00000000
        /*0050*/ 	.short	0x0000
        /*0052*/ 	.short	0x0000
        /*0054*/ 	.byte	0x00, 0xf4, 0x21, 0x00


	//----- nvinfo : EIATTR_SPARSE_MMA_MASK
	.align		4
.L_19:
        /*0058*/ 	.byte	0x03, 0x50
        /*005a*/ 	.short	0x0000


	//----- nvinfo : EIATTR_MAXREG_COUNT
	.align		4
        /*005c*/ 	.byte	0x03, 0x1b
        /*005e*/ 	.short	0x00ff


	//----- nvinfo : EIATTR_EXIT_INSTR_OFFSETS
	.align		4
        /*0060*/ 	.byte	0x04, 0x1c
        /*0062*/ 	.short	(.L_21 - .L_20)


	//   ....[0]....
.L_20:
        /*0064*/ 	.word	0x000009d0


	//   ....[1]....
        /*0068*/ 	.word	0x00000a60


	//----- nvinfo : EIATTR_REQNTID
	.align		4
.L_21:
        /*006c*/ 	.byte	0x04, 0x10
        /*006e*/ 	.short	(.L_23 - .L_22)
.L_22:
        /*0070*/ 	.word	0x00000100
        /*0074*/ 	.word	0x00000001
        /*0078*/ 	.word	0x00000001


	//----- nvinfo : EIATTR_CBANK_PARAM_SIZE
	.align		4
.L_23:
        /*007c*/ 	.byte	0x03, 0x19
        /*007e*/ 	.short	0x0020


	//----- nvinfo : EIATTR_PARAM_CBANK
	.align		4
        /*0080*/ 	.byte	0x04, 0x0a
        /*0082*/ 	.short	(.L_25 - .L_24)
	.align		4
.L_24:
        /*0084*/ 	.word	index@(.nv.constant0.triton_poi_fused_clone_view_1)
        /*0088*/ 	.short	0x0210
        /*008a*/ 	.short	0x0020


	//----- nvinfo : EIATTR_SW_WAR
	.align		4
.L_25:
        /*008c*/ 	.byte	0x04, 0x36
        /*008e*/ 	.short	(.L_27 - .L_26)
.L_26:
        /*0090*/ 	.word	0x00000008
.L_27:


//--------------------- .nv.callgraph             --------------------------
	.section	.nv.callgraph,"",@"SHT_CUDA_CALLGRAPH"
	.align	4
	.sectionentsize	8
	.align		4
        /*0000*/ 	.word	0x00000000
	.align		4
        /*0004*/ 	.word	0xffffffff
	.align		4
        /*0008*/ 	.word	0x00000000
	.align		4
        /*000c*/ 	.word	0xfffffffe
	.align		4
        /*0010*/ 	.word	0x00000000
	.align		4
        /*0014*/ 	.word	0xfffffffd
	.align		4
        /*0018*/ 	.word	0x00000000
	.align		4
        /*001c*/ 	.word	0xfffffffc


//--------------------- .text.triton_poi_fused_clone_view_1 --------------------------
	.section	.text.triton_poi_fused_clone_view_1,"ax",@progbits
	.sectionflags	@"SHF_BARRIERS=1"
	.align	128
        .global         triton_poi_fused_clone_view_1
        .type           triton_poi_fused_clone_view_1,@function
        .size           triton_poi_fused_clone_view_1,(.L_x_1 - triton_poi_fused_clone_view_1)
        .other          triton_poi_fused_clone_view_1,@"STO_CUDA_ENTRY STV_DEFAULT"
triton_poi_fused_clone_view_1:
.text.triton_poi_fused_clone_view_1:
[----:B------:R-:W0:Y:S01]  /*0000*/  LDC R1, c[0x0][0x28] ;  /* 0x00000a00ff017b82 */ /* 0x000e220000000800 */
[----:B------:R-:W1:Y:S07]  /*0010*/  S2R R0, SR_TID.X ;  /* 0x0000000000007919 */ /* 0x000e6e0000002100 */
[----:B------:R-:W2:Y:S01]  /*0020*/  LDC.64 R22, c[0x0][0x218] ;  /* 0x00008600ff167b82 */ /* 0x000ea20000000a00 */
[----:B------:R-:W-:Y:S01]  /*0030*/  ULDC.64 UR6, c[0x0][0x208] ;  /* 0x0000820000067ab9 */ /* 0x000fe20000000a00 */
[----:B------:R-:W3:Y:S01]  /*0040*/  S2R R2, SR_CTAID.Y ;  /* 0x0000000000027919 */ /* 0x000ee20000002600 */
[----:B------:R-:W4:Y:S05]  /*0050*/  S2R R7, SR_CTAID.X ;  /* 0x0000000000077919 */ /* 0x000f2a0000002500 */
[----:B------:R-:W5:Y:S01]  /*0060*/  LDC.64 R24, c[0x0][0x220] ;  /* 0x00008800ff187b82 */ /* 0x000f620000000a00 */
[----:B-1----:R-:W-:Y:S01]  /*0070*/  IMAD.SHL.U32 R20, R0, 0x4, RZ ;  /* 0x0000000400147824 */ /* 0x002fe200078e00ff */
[----:B------:R-:W-:-:S02]  /*0080*/  SHF.R.U32.HI R8, RZ, 0x6, R0 ;  /* 0x00000006ff087819 */ /* 0x000fc40000011600 */
[--C-:B---3--:R-:W-:Y:S02]  /*0090*/  SHF.R.S32.HI R4, RZ, 0x17, R2.reuse ;  /* 0x00000017ff047819 */ /* 0x108fe40000011402 */
[----:B------:R-:W-:Y:S02]  /*00a0*/  LOP3.LUT R3, R20, 0xfc, RZ, 0xc0, !PT ;  /* 0x000000fc14037812 */ /* 0x000fe400078ec0ff */
[----:B------:R-:W-:Y:S02]  /*00b0*/  SGXT R4, R4, 0x1 ;  /* 0x000000010404781a */ /* 0x000fe40000000200 */
[----:B------:R-:W-:-:S04]  /*00c0*/  PRMT R3, R3, 0x6540, R2 ;  /* 0x0000654003037816 */ /* 0x000fc80000000002 */
[----:B------:R-:W-:-:S04]  /*00d0*/  LEA.HI R4, R4, R3, RZ, 0xc ;  /* 0x0000000304047211 */ /* 0x000fc800078f60ff */
[----:B------:R-:W-:Y:S02]  /*00e0*/  LOP3.LUT R6, R4, 0xfffff000, RZ, 0xc0, !PT ;  /* 0xfffff00004067812 */ /* 0x000fe400078ec0ff */
[----:B------:R-:W-:Y:S02]  /*00f0*/  SHF.R.S32.HI R5, RZ, 0xc, R4 ;  /* 0x0000000cff057819 */ /* 0x000fe40000011404 */
[----:B------:R-:W-:Y:S01]  /*0100*/  SGXT.U32 R4, R8, 0x2 ;  /* 0x000000020804781a */ /* 0x000fe20000000000 */
[----:B------:R-:W-:Y:S02]  /*0110*/  IMAD.IADD R6, R3, 0x1, -R6 ;  /* 0x0000000103067824 */ /* 0x000fe400078e0a06 */
[----:B----4-:R-:W-:Y:S02]  /*0120*/  IMAD.SHL.U32 R3, R7, 0x10, RZ ;  /* 0x0000001007037824 */ /* 0x010fe400078e00ff */
[----:B------:R-:W-:-:S03]  /*0130*/  IMAD R6, R5, 0xc000, R6 ;  /* 0x0000c00005067824 */ /* 0x000fc600078e0206 */
[----:B------:R-:W-:Y:S02]  /*0140*/  LOP3.LUT R9, R3, R4, RZ, 0xfc, !PT ;  /* 0x0000000403097212 */ /* 0x000fe400078efcff */
[----:B------:R-:W-:Y:S02]  /*0150*/  LOP3.LUT R5, R3, 0x4, R4, 0xfe, !PT ;  /* 0x0000000403057812 */ /* 0x000fe400078efe04 */
[----:B------:R-:W-:Y:S01]  /*0160*/  LOP3.LUT R4, R3, 0x8, R4, 0xfe, !PT ;  /* 0x0000000803047812 */ /* 0x000fe200078efe04 */
[C-C-:B------:R-:W-:Y:S01]  /*0170*/  IMAD R19, R9.reuse, 0x1000, R6.reuse ;  /* 0x0000100009137824 */ /* 0x140fe200078e0206 */
[----:B------:R-:W-:Y:S01]  /*0180*/  ISETP.GE.AND P0, PT, R9, 0xc, PT ;  /* 0x0000000c0900780c */ /* 0x000fe20003f06270 */
[C-C-:B------:R-:W-:Y:S01]  /*0190*/  IMAD R17, R5.reuse, 0x1000, R6.reuse ;  /* 0x0000100005117824 */ /* 0x140fe200078e0206 */
[----:B------:R-:W-:Y:S01]  /*01a0*/  ISETP.GE.AND P1, PT, R5, 0xc, PT ;  /* 0x0000000c0500780c */ /* 0x000fe20003f26270 */
[C---:B------:R-:W-:Y:S01]  /*01b0*/  IMAD R27, R4.reuse, 0x1000, R6 ;  /* 0x00001000041b7824 */ /* 0x040fe200078e0206 */
[----:B------:R-:W-:Y:S01]  /*01c0*/  ISETP.GE.AND P2, PT, R4, 0xc, PT ;  /* 0x0000000c0400780c */ /* 0x000fe20003f46270 */
[C---:B------:R-:W-:Y:S01]  /*01d0*/  VIADD R11, R19.reuse, 0xc000 ;  /* 0x0000c000130b7836 */ /* 0x040fe20000000000 */
[----:B------:R-:W-:Y:S01]  /*01e0*/  CS2R R4, SRZ ;  /* 0x0000000000047805 */ /* 0x000fe2000001ff00 */
[----:B--2---:R-:W-:Y:S01]  /*01f0*/  IMAD.WIDE R18, R19, 0x4, R22 ;  /* 0x0000000413127825 */ /* 0x004fe200078e0216 */
[----:B------:R-:W-:-:S02]  /*0200*/  CS2R R6, SRZ ;  /* 0x0000000000067805 */ /* 0x000fc4000001ff00 */
[----:B------:R-:W-:Y:S01]  /*0210*/  ISETP.GE.AND P3, PT, R3, RZ, PT ;  /* 0x000000ff0300720c */ /* 0x000fe20003f66270 */
[--C-:B------:R-:W-:Y:S01]  /*0220*/  IMAD.WIDE R16, R17, 0x4, R22.reuse ;  /* 0x0000000411107825 */ /* 0x100fe200078e0216 */
[----:B------:R-:W-:Y:S02]  /*0230*/  CS2R R12, SRZ ;  /* 0x00000000000c7805 */ /* 0x000fe4000001ff00 */
[----:B------:R-:W-:Y:S01]  /*0240*/  CS2R R14, SRZ ;  /* 0x00000000000e7805 */ /* 0x000fe2000001ff00 */
[----:B------:R1:W2:Y:S01]  /*0250*/  @!P0 LDG.E.EL.128 R4, desc[UR6][R18.64] ;  /* 0x0000000612048981 */ /* 0x0002a2000c2e1d00 */
[----:B------:R-:W-:-:S04]  /*0260*/  IMAD.WIDE R26, R27, 0x4, R22 ;  /* 0x000000041b1a7825 */ /* 0x000fc800078e0216 */
[----:B------:R-:W-:Y:S01]  /*0270*/  IMAD.WIDE R22, R11, 0x4, R22 ;  /* 0x000000040b167825 */ /* 0x000fe200078e0216 */
[----:B------:R-:W-:Y:S01]  /*0280*/  CS2R R10, SRZ ;  /* 0x00000000000a7805 */ /* 0x000fe2000001ff00 */
[----:B------:R-:W3:Y:S02]  /*0290*/  @!P2 LDG.E.EL.128 R12, desc[UR6][R26.64] ;  /* 0x000000061a0ca981 */ /* 0x000ee4000c2e1d00 */
[----:B-----5:R-:W-:Y:S01]  /*02a0*/  IMAD.WIDE R24, R9, 0x4, R24 ;  /* 0x0000000409187825 */ /* 0x020fe200078e0218 */
[----:B------:R-:W-:Y:S02]  /*02b0*/  CS2R R8, SRZ ;  /* 0x0000000000087805 */ /* 0x000fe4000001ff00 */
[----:B-1----:R-:W-:Y:S01]  /*02c0*/  CS2R R18, SRZ ;  /* 0x0000000000127805 */ /* 0x002fe2000001ff00 */
[----:B------:R-:W-:-:S03]  /*02d0*/  IMAD.MOV.U32 R21, RZ, RZ, RZ ;  /* 0x000000ffff157224 */ /* 0x000fc600078e00ff */
[----:B------:R1:W4:Y:S04]  /*02e0*/  @!P1 LDG.E.EL.128 R8, desc[UR6][R16.64] ;  /* 0x0000000610089981 */ /* 0x000328000c2e1d00 */
[----:B------:R-:W3:Y:S01]  /*02f0*/  @!P2 LDG.E.EL R21, desc[UR6][R24.64+0x20] ;  /* 0x000020061815a981 */ /* 0x000ee2000c2e1900 */
[----:B-1----:R-:W-:-:S06]  /*0300*/  CS2R R16, SRZ ;  /* 0x0000000000107805 */ /* 0x002fcc000001ff00 */
[----:B------:R1:W5:Y:S01]  /*0310*/  @!P3 LDG.E.EL.128 R16, desc[UR6][R22.64] ;  /* 0x000000061610b981 */ /* 0x000362000c2e1d00 */
[----:B------:R-:W-:-:S06]  /*0320*/  CS2R R28, SRZ ;  /* 0x00000000001c7805 */ /* 0x000fcc000001ff00 */
[----:B------:R-:W2:Y:S01]  /*0330*/  @!P0 LDG.E.EL R28, desc[UR6][R24.64] ;  /* 0x00000006181c8981 */ /* 0x000ea2000c2e1900 */
[----:B-1----:R-:W-:-:S03]  /*0340*/  IMAD.MOV.U32 R22, RZ, RZ, RZ ;  /* 0x000000ffff167224 */ /* 0x002fc600078e00ff */
[----:B------:R-:W5:Y:S04]  /*0350*/  @!P3 LDG.E.EL R29, desc[UR6][R24.64+0x30] ;  /* 0x00003006181db981 */ /* 0x000f68000c2e1900 */
[----:B------:R1:W4:Y:S01]  /*0360*/  @!P1 LDG.E.EL R22, desc[UR6][R24.64+0x10] ;  /* 0x0000100618169981 */ /* 0x000322000c2e1900 */
[----:B------:R-:W1:Y:S01]  /*0370*/  S2UR UR5, SR_CgaCtaId ;  /* 0x00000000000579c3 */ /* 0x000e620000008800 */
[----:B------:R-:W-:Y:S01]  /*0380*/  UMOV UR4, 0x400 ;  /* 0x0000040000047882 */ /* 0x000fe20000000000 */
[----:B-1----:R-:W-:-:S04]  /*0390*/  SHF.R.U32.HI R24, RZ, 0x6, R0 ;  /* 0x00000006ff187819 */ /* 0x002fc80000011600 */
[----:B------:R-:W-:Y:S01]  /*03a0*/  SGXT.U32 R24, R24, 0x2 ;  /* 0x000000021818781a */ /* 0x000fe20000000000 */
[----:B------:R-:W-:Y:S01]  /*03b0*/  UPRMT UR4, UR5, 0x654, UR4 ;  /* 0x0000065405047896 */ /* 0x000fe20008000004 */
[----:B------:R-:W-:-:S04]  /*03c0*/  LOP3.LUT R3, R3, 0xc, R20, 0xf8, !PT ;  /* 0x0000000c03037812 */ /* 0x000fc800078ef814 */
[----:B------:R-:W-:Y:S01]  /*03d0*/  ISETP.GE.AND P0, PT, R3, 0xc, PT ;  /* 0x0000000c0300780c */ /* 0x000fe20003f06270 */
[----:B------:R-:W-:Y:S01]  /*03e0*/  BAR.SYNC.DEFER_BLOCKING 0x0 ;  /* 0x0000000000007b1d */ /* 0x000fe20000010000 */
[C---:B---3--:R-:W-:Y:S01]  /*03f0*/  FADD R12, R21.reuse, R12 ;  /* 0x0000000c150c7221 */ /* 0x048fe20000000000 */
[C---:B------:R-:W-:Y:S01]  /*0400*/  FADD R13, R21.reuse, R13 ;  /* 0x0000000d150d7221 */ /* 0x040fe20000000000 */
[C---:B------:R-:W-:Y:S01]  /*0410*/  FADD R14, R21.reuse, R14 ;  /* 0x0000000e150e7221 */ /* 0x040fe20000000000 */
[----:B------:R-:W-:Y:S01]  /*0420*/  FADD R15, R21, R15 ;  /* 0x0000000f150f7221 */ /* 0x000fe20000000000 */
[----:B------:R-:W-:-:S05]  /*0430*/  IMAD.SHL.U32 R21, R0, 0x40, RZ ;  /* 0x0000004000157824 */ /* 0x000fca00078e00ff */
[----:B------:R-:W-:-:S04]  /*0440*/  LOP3.LUT R21, R21, 0xfc0, RZ, 0xc0, !PT ;  /* 0x00000fc015157812 */ /* 0x000fc800078ec0ff */
[C---:B------:R-:W-:Y:S02]  /*0450*/  LOP3.LUT R24, R21.reuse, R24, RZ, 0xfc, !PT ;  /* 0x0000001815187212 */ /* 0x040fe400078efcff */
[----:B------:R-:W-:-:S04]  /*0460*/  LOP3.LUT R26, R21, 0x30, RZ, 0xfc, !PT ;  /* 0x00000030151a7812 */ /* 0x000fc800078efcff */
[----:B------:R-:W-:Y:S01]  /*0470*/  LEA.HI R27, R26, UR4, RZ, 0x1e ;  /* 0x000000041a1b7c11 */ /* 0x000fe2000f8ff0ff */
[C---:B----4-:R-:W-:Y:S01]  /*0480*/  FADD R23, R22.reuse, R11 ;  /* 0x0000000b16177221 */ /* 0x050fe20000000000 */
[C---:B------:R-:W-:Y:S01]  /*0490*/  FADD R8, R22.reuse, R8 ;  /* 0x0000000816087221 */ /* 0x040fe20000000000 */
[C---:B------:R-:W-:Y:S01]  /*04a0*/  FADD R9, R22.reuse, R9 ;  /* 0x0000000916097221 */ /* 0x040fe20000000000 */
[----:B------:R-:W-:Y:S01]  /*04b0*/  FADD R10, R22, R10 ;  /* 0x0000000a160a7221 */ /* 0x000fe20000000000 */
[C---:B------:R-:W-:Y:S02]  /*04c0*/  LOP3.LUT R11, R21.reuse, 0x10, RZ, 0xfc, !PT ;  /* 0x00000010150b7812 */ /* 0x040fe400078efcff */
[C---:B------:R-:W-:Y:S02]  /*04d0*/  LOP3.LUT R22, R21.reuse, 0x20, RZ, 0xfc, !PT ;  /* 0x0000002015167812 */ /* 0x040fe400078efcff */
[----:B------:R-:W-:Y:S02]  /*04e0*/  LEA.HI R21, R21, UR4, RZ, 0x1e ;  /* 0x0000000415157c11 */ /* 0x000fe4000f8ff0ff */
[----:B------:R-:W-:-:S02]  /*04f0*/  LEA.HI R11, R11, UR4, RZ, 0x1e ;  /* 0x000000040b0b7c11 */ /* 0x000fc4000f8ff0ff */
[----:B------:R-:W-:Y:S01]  /*0500*/  LEA.HI R25, R22, UR4, RZ, 0x1e ;  /* 0x0000000416197c11 */ /* 0x000fe2000f8ff0ff */
[----:B--2---:R-:W-:Y:S01]  /*0510*/  FADD R4, R28, R4 ;  /* 0x000000041c047221 */ /* 0x004fe20000000000 */
[----:B------:R-:W-:Y:S02]  /*0520*/  IMAD R21, R24, 0x4, R21 ;  /* 0x0000000418157824 */ /* 0x000fe400078e0215 */
[----:B------:R-:W-:Y:S01]  /*0530*/  FADD R5, R28, R5 ;  /* 0x000000051c057221 */ /* 0x000fe20000000000 */
[----:B------:R-:W-:Y:S02]  /*0540*/  IMAD R22, R24, 0x4, R11 ;  /* 0x0000000418167824 */ /* 0x000fe400078e020b */
[----:B------:R-:W-:Y:S01]  /*0550*/  FADD R6, R28, R6 ;  /* 0x000000061c067221 */ /* 0x000fe20000000000 */
[----:B------:R-:W-:Y:S02]  /*0560*/  IMAD R11, R24, 0x4, R25 ;  /* 0x00000004180b7824 */ /* 0x000fe400078e0219 */
[----:B------:R-:W-:Y:S01]  /*0570*/  FADD R7, R28, R7 ;  /* 0x000000071c077221 */ /* 0x000fe20000000000 */
[----:B------:R-:W-:Y:S01]  /*0580*/  IMAD R24, R24, 0x4, R27 ;  /* 0x0000000418187824 */ /* 0x000fe200078e021b */
[----:B------:R1:W-:Y:S04]  /*0590*/  STS [R21], R4 ;  /* 0x0000000415007388 */ /* 0x0003e80000000800 */
[----:B------:R-:W-:Y:S04]  /*05a0*/  STS [R22+0x40], R5 ;  /* 0x0000400516007388 */ /* 0x000fe80000000800 */
[----:B------:R2:W-:Y:S04]  /*05b0*/  STS [R11+0x80], R6 ;  /* 0x000080060b007388 */ /* 0x0005e80000000800 */
[----:B------:R-:W-:Y:S01]  /*05c0*/  STS [R24+0xc0], R7 ;  /* 0x0000c00718007388 */ /* 0x000fe20000000800 */
[----:B-----5:R-:W-:-:S03]  /*05d0*/  FADD R26, R29, R16 ;  /* 0x000000101d1a7221 */ /* 0x020fc60000000000 */
[----:B------:R-:W-:Y:S01]  /*05e0*/  STS [R21+0x10], R8 ;  /* 0x0000100815007388 */ /* 0x000fe20000000800 */
[----:B------:R-:W-:-:S03]  /*05f0*/  FADD R17, R29, R17 ;  /* 0x000000111d117221 */ /* 0x000fc60000000000 */
[----:B------:R-:W-:Y:S01]  /*0600*/  STS [R22+0x50], R9 ;  /* 0x0000500916007388 */ /* 0x000fe20000000800 */
[----:B------:R-:W-:-:S03]  /*0610*/  FADD R16, R29, R18 ;  /* 0x000000121d107221 */ /* 0x000fc60000000000 */
[----:B------:R-:W-:Y:S01]  /*0620*/  STS [R11+0x90], R10 ;  /* 0x0000900a0b007388 */ /* 0x000fe20000000800 */
[----:B------:R-:W-:-:S03]  /*0630*/  FADD R19, R29, R19 ;  /* 0x000000131d137221 */ /* 0x000fc60000000000 */
[----:B------:R-:W-:Y:S01]  /*0640*/  STS [R24+0xd0], R23 ;  /* 0x0000d01718007388 */ /* 0x000fe20000000800 */
[----:B------:R-:W-:-:S03]  /*0650*/  IMAD.SHL.U32 R18, R0, 0x4, RZ ;  /* 0x0000000400127824 */ /* 0x000fc600078e00ff */
[----:B------:R-:W-:Y:S04]  /*0660*/  STS [R21+0x20], R12 ;  /* 0x0000200c15007388 */ /* 0x000fe80000000800 */
[----:B------:R-:W-:Y:S04]  /*0670*/  STS [R22+0x60], R13 ;  /* 0x0000600d16007388 */ /* 0x000fe80000000800 */
[----:B------:R-:W-:Y:S04]  /*0680*/  STS [R11+0xa0], R14 ;  /* 0x0000a00e0b007388 */ /* 0x000fe80000000800 */
[----:B------:R-:W-:Y:S01]  /*0690*/  STS [R24+0xe0], R15 ;  /* 0x0000e00f18007388 */ /* 0x000fe20000000800 */
[----:B------:R-:W-:-:S03]  /*06a0*/  LOP3.LUT R18, R18, 0x3fc, RZ, 0xc0, !PT ;  /* 0x000003fc12127812 */ /* 0x000fc600078ec0ff */
[----:B------:R-:W-:Y:S04]  /*06b0*/  STS [R21+0x30], R26 ;  /* 0x0000301a15007388 */ /* 0x000fe80000000800 */
[----:B------:R-:W-:Y:S04]  /*06c0*/  STS [R22+0x70], R17 ;  /* 0x0000701116007388 */ /* 0x000fe80000000800 */
[----:B------:R3:W-:Y:S04]  /*06d0*/  STS [R11+0xb0], R16 ;  /* 0x0000b0100b007388 */ /* 0x0007e80000000800 */
[----:B------:R4:W-:Y:S01]  /*06e0*/  STS [R24+0xf0], R19 ;  /* 0x0000f01318007388 */ /* 0x0009e20000000800 */
[----:B-1----:R-:W-:-:S02]  /*06f0*/  LOP3.LUT R4, R18, 0x400, RZ, 0xfc, !PT ;  /* 0x0000040012047812 */ /* 0x002fc400078efcff */
[----:B--2---:R-:W-:Y:S02]  /*0700*/  LOP3.LUT R6, R18, 0x800, RZ, 0xfc, !PT ;  /* 0x0000080012067812 */ /* 0x004fe400078efcff */
[----:B------:R-:W-:Y:S01]  /*0710*/  SHF.R.U32.HI R5, RZ, 0x2, R4 ;  /* 0x00000002ff057819 */ /* 0x000fe20000011604 */
[----:B---3--:R-:W1:Y:S01]  /*0720*/  LDC.64 R16, c[0x0][0x210] ;  /* 0x00008400ff107b82 */ /* 0x008e620000000a00 */
[----:B------:R-:W-:Y:S02]  /*0730*/  SHF.R.U32.HI R7, RZ, 0x2, R6 ;  /* 0x00000002ff077819 */ /* 0x000fe40000011606 */
[----:B------:R-:W-:Y:S02]  /*0740*/  LOP3.LUT R4, R0, 0xfc, RZ, 0xc0, !PT ;  /* 0x000000fc00047812 */ /* 0x000fe400078ec0ff */
[----:B------:R-:W-:Y:S02]  /*0750*/  LOP3.LUT R6, R5, 0x1fc, RZ, 0xc0, !PT ;  /* 0x000001fc05067812 */ /* 0x000fe400078ec0ff */
[----:B------:R-:W-:Y:S01]  /*0760*/  LOP3.LUT R8, R7, 0x2fc, RZ, 0xc0, !PT ;  /* 0x000002fc07087812 */ /* 0x000fe200078ec0ff */
[----:B------:R-:W-:-:S02]  /*0770*/  VIADD R5, R4, UR4 ;  /* 0x0000000404057c36 */ /* 0x000fc40008000000 */
[----:B------:R-:W-:Y:S02]  /*0780*/  VIADD R7, R6, UR4 ;  /* 0x0000000406077c36 */ /* 0x000fe40008000000 */
[----:B------:R-:W-:Y:S02]  /*0790*/  VIADD R9, R8, UR4 ;  /* 0x0000000408097c36 */ /* 0x000fe40008000000 */
[C---:B------:R-:W-:Y:S01]  /*07a0*/  IMAD R21, R18.reuse, 0x4, R5 ;  /* 0x0000000412157824 */ /* 0x040fe200078e0205 */
[----:B------:R-:W-:Y:S01]  /*07b0*/  BAR.SYNC.DEFER_BLOCKING 0x0 ;  /* 0x0000000000007b1d */ /* 0x000fe20000010000 */
[C---:B------:R-:W-:Y:S02]  /*07c0*/  IMAD R23, R18.reuse, 0x4, R7 ;  /* 0x0000000412177824 */ /* 0x040fe400078e0207 */
[----:B------:R-:W-:Y:S01]  /*07d0*/  IMAD R25, R18, 0x4, R9 ;  /* 0x0000000412197824 */ /* 0x000fe200078e0209 */
[----:B----4-:R-:W-:Y:S02]  /*07e0*/  SHF.R.U32.HI R19, RZ, 0x2, R0 ;  /* 0x00000002ff137819 */ /* 0x010fe40000011600 */
[----:B------:R-:W-:Y:S04]  /*07f0*/  LDS R4, [R21] ;  /* 0x0000000015047984 */ /* 0x000fe80000000800 */
[----:B------:R-:W-:Y:S04]  /*0800*/  LDS R5, [R21+0x4] ;  /* 0x0000040015057984 */ /* 0x000fe80000000800 */
[----:B------:R-:W-:Y:S04]  /*0810*/  LDS R6, [R21+0x8] ;  /* 0x0000080015067984 */ /* 0x000fe80000000800 */
[----:B------:R2:W3:Y:S04]  /*0820*/  LDS R7, [R21+0xc] ;  /* 0x00000c0015077984 */ /* 0x0004e80000000800 */
[----:B------:R-:W-:Y:S04]  /*0830*/  LDS R8, [R23+0x1000] ;  /* 0x0010000017087984 */ /* 0x000fe80000000800 */
[----:B------:R-:W-:Y:S04]  /*0840*/  LDS R9, [R23+0x1004] ;  /* 0x0010040017097984 */ /* 0x000fe80000000800 */
[----:B------:R-:W-:Y:S04]  /*0850*/  LDS R10, [R23+0x1008] ;  /* 0x00100800170a7984 */ /* 0x000fe80000000800 */
[----:B------:R4:W5:Y:S04]  /*0860*/  LDS R11, [R23+0x100c] ;  /* 0x00100c00170b7984 */ /* 0x0009680000000800 */
[----:B------:R-:W-:Y:S04]  /*0870*/  LDS R12, [R25+0x2000] ;  /* 0x00200000190c7984 */ /* 0x000fe80000000800 */
[----:B------:R-:W-:Y:S04]  /*0880*/  LDS R13, [R25+0x2004] ;  /* 0x00200400190d7984 */ /* 0x000fe80000000800 */
[----:B------:R-:W-:Y:S04]  /*0890*/  LDS R14, [R25+0x2008] ;  /* 0x00200800190e7984 */ /* 0x000fe80000000800 */
[----:B------:R1:W5:Y:S01]  /*08a0*/  LDS R15, [R25+0x200c] ;  /* 0x00200c00190f7984 */ /* 0x0003620000000800 */
[----:B------:R-:W-:-:S02]  /*08b0*/  SGXT.U32 R19, R19, 0x6 ;  /* 0x000000061313781a */ /* 0x000fc40000000000 */
[----:B------:R-:W-:Y:S02]  /*08c0*/  LOP3.LUT R0, R18, 0xc00, RZ, 0xfc, !PT ;  /* 0x00000c0012007812 */ /* 0x000fe400078efcff */
[----:B------:R-:W-:Y:S02]  /*08d0*/  PRMT R2, R19, 0x6540, R2 ;  /* 0x0000654013027816 */ /* 0x000fe40000000002 */
[----:B------:R-:W-:Y:S02]  /*08e0*/  SHF.R.U32.HI R19, RZ, 0x2, R0 ;  /* 0x00000002ff137819 */ /* 0x000fe40000011600 */
[C---:B------:R-:W-:Y:S02]  /*08f0*/  LOP3.LUT R0, R2.reuse, 0x40, RZ, 0xfc, !PT ;  /* 0x0000004002007812 */ /* 0x040fe400078efcff */
[C---:B------:R-:W-:Y:S01]  /*0900*/  LOP3.LUT R20, R2.reuse, 0x80, RZ, 0xfc, !PT ;  /* 0x0000008002147812 */ /* 0x040fe200078efcff */
[--C-:B--2---:R-:W-:Y:S02]  /*0910*/  IMAD R21, R2, 0xc, R3.reuse ;  /* 0x0000000c02157824 */ /* 0x104fe400078e0203 */
[----:B----4-:R-:W-:-:S02]  /*0920*/  IMAD R23, R0, 0xc, R3 ;  /* 0x0000000c00177824 */ /* 0x010fc400078e0203 */
[----:B01----:R-:W-:Y:S01]  /*0930*/  IMAD R25, R20, 0xc, R3 ;  /* 0x0000000c14197824 */ /* 0x003fe200078e0203 */
[----:B------:R-:W-:Y:S01]  /*0940*/  LOP3.LUT R19, R19, 0x3fc, RZ, 0xc0, !PT ;  /* 0x000003fc13137812 */ /* 0x000fe200078ec0ff */
[----:B------:R-:W-:-:S04]  /*0950*/  IMAD.WIDE R20, R21, 0x4, R16 ;  /* 0x0000000415147825 */ /* 0x000fc800078e0210 */
[--C-:B------:R-:W-:Y:S01]  /*0960*/  IMAD.WIDE R22, R23, 0x4, R16.reuse ;  /* 0x0000000417167825 */ /* 0x100fe200078e0210 */
[----:B---3--:R0:W-:Y:S03]  /*0970*/  @!P0 STG.E.128 desc[UR6][R20.64], R4 ;  /* 0x0000000414008986 */ /* 0x0081e6000c101d06 */
[----:B------:R-:W-:Y:S01]  /*0980*/  IMAD.WIDE R24, R25, 0x4, R16 ;  /* 0x0000000419187825 */ /* 0x000fe200078e0210 */
[----:B-----5:R0:W-:Y:S03]  /*0990*/  @!P0 STG.E.128 desc[UR6][R22.64], R8 ;  /* 0x0000000816008986 */ /* 0x0201e6000c101d06 */
[----:B------:R-:W-:-:S04]  /*09a0*/  VIADD R19, R19, UR4 ;  /* 0x0000000413137c36 */ /* 0x000fc80008000000 */
[----:B------:R-:W-:Y:S01]  /*09b0*/  IMAD R19, R18, 0x4, R19 ;  /* 0x0000000412137824 */ /* 0x000fe200078e0213 */
[----:B------:R0:W-:Y:S02]  /*09c0*/  @!P0 STG.E.128 desc[UR6][R24.64], R12 ;  /* 0x0000000c18008986 */ /* 0x0001e4000c101d06 */
[----:B0-----:R-:W-:Y:S05]  /*09d0*/  @P0 EXIT ;  /* 0x000000000000094d */ /* 0x001fea0003800000 */
[----:B0-----:R-:W-:Y:S01]  /*09e0*/  LDS R4, [R19+0x3000] ;  /* 0x0030000013047984 */ /* 0x001fe20000000800 */
[----:B------:R-:W-:-:S03]  /*09f0*/  LOP3.LUT R2, R2, 0xc0, RZ, 0xfc, !PT ;  /* 0x000000c002027812 */ /* 0x000fc600078efcff */
[----:B------:R-:W-:Y:S02]  /*0a00*/  LDS R5, [R19+0x3004] ;  /* 0x0030040013057984 */ /* 0x000fe40000000800 */
[----:B------:R-:W-:Y:S02]  /*0a10*/  IMAD R3, R2, 0xc, R3 ;  /* 0x0000000c02037824 */ /* 0x000fe400078e0203 */
[----:B------:R-:W-:Y:S02]  /*0a20*/  LDS R6, [R19+0x3008] ;  /* 0x0030080013067984 */ /* 0x000fe40000000800 */
[----:B------:R-:W-:Y:S02]  /*0a30*/  IMAD.WIDE R16, R3, 0x4, R16 ;  /* 0x0000000403107825 */ /* 0x000fe400078e0210 */
[----:B------:R-:W0:Y:S04]  /*0a40*/  LDS R7, [R19+0x300c] ;  /* 0x00300c0013077984 */ /* 0x000e280000000800 */
[----:B0-----:R-:W-:Y:S01]  /*0a50*/  STG.E.128 desc[UR6][R16.64], R4 ;  /* 0x0000000410007986 */ /* 0x001fe2000c101d06 */
[----:B------:R-:W-:Y:S05]  /*0a60*/  EXIT ;  /* 0x000000000000794d */ /* 0x000fea0003800000 */
.L_x_0:
[----:B------:R-:W-:-:S00]  /*0a70*/  BRA `(.L_x_0) ;  /* 0xfffffffc00fc7947 */ /* 0x000fc0000383ffff */
[----:B------:R-:W-:-:S00]  /*0a80*/  NOP ;  /* 0x0000000000007918 */ /* 0x000fc00000000000 */
[----:B------:R-:W-:-:S00]  /*0a90*/  NOP ;  /* 0x0000000000007918 */ /* 0x000fc00000000000 */
[----:B------:R-:W-:-:S00]  /*0aa0*/  NOP ;  /* 0x0000000000007918 */ /* 0x000fc00000000000 */
[----:B------:R-:W-:-:S00]  /*0ab0*/  NOP ;  /* 0x0000000000007918 */ /* 0x000fc00000000000 */
[----:B------:R-:W-:-:S00]  /*0ac0*/  NOP ;  /* 0x0000000000007918 */ /* 0x000fc00000000000 */
[----:B------:R-:W-:-:S00]  /*0ad0*/  NOP ;  /* 0x0000000000007918 */ /* 0x000fc00000000000 */
[----:B------:R-:W-:-:S00]  /*0ae0*/  NOP ;  /* 0x0000000000007918 */ /* 0x000fc00000000000 */
[----:B------:R-:W-:-:S00]  /*0af0*/  NOP ;  /* 0x0000000000007918 */ /* 0x000fc00000000000 */
.L_x_1:


//--------------------- .nv.shared.triton_poi_fused_clone_view_1 --------------------------
	.section	.nv.shared.triton_poi_fused_clone_view_1,"aw",@nobits
	.sectionflags	@""
	.align	16
	.zero		1024


//--------------------- .nv.constant0.triton_poi_fused_clone_view_1 --------------------------
	.section	.nv.constant0.triton_poi_fused_clone_view_1,"a",@progbits
	.sectionflags	@""
	.align	4
.nv.constant0.triton_poi_fused_clone_view_1:
	.zero		560
